//
// Generated by NVIDIA NVVM Compiler
//
// Compiler Build ID: CL-36424714
// Cuda compilation tools, release 13.0, V13.0.88
// Based on NVVM 20.0.0
//

.version 9.0
.target sm_100
.address_size 64

	// .globl	_Z24transpose_colmajor_smalliiPKfiPfi

.visible .entry _Z24transpose_colmajor_smalliiPKfiPfi(
	.param .u32 _Z24transpose_colmajor_smalliiPKfiPfi_param_0,
	.param .u32 _Z24transpose_colmajor_smalliiPKfiPfi_param_1,
	.param .u64 .ptr .align 1 _Z24transpose_colmajor_smalliiPKfiPfi_param_2,
	.param .u32 _Z24transpose_colmajor_smalliiPKfiPfi_param_3,
	.param .u64 .ptr .align 1 _Z24transpose_colmajor_smalliiPKfiPfi_param_4,
	.param .u32 _Z24transpose_colmajor_smalliiPKfiPfi_param_5
)
{
	.reg .pred 	%p<2>;
	.reg .b32 	%r<15>;
	.reg .b32 	%f<2>;
	.reg .b64 	%rd<9>;

	ld.param.u32 	%r2, [_Z24transpose_colmajor_smalliiPKfiPfi_param_0];
	ld.param.u32 	%r5, [_Z24transpose_colmajor_smalliiPKfiPfi_param_1];
	ld.param.u64 	%rd1, [_Z24transpose_colmajor_smalliiPKfiPfi_param_2];
	ld.param.u32 	%r3, [_Z24transpose_colmajor_smalliiPKfiPfi_param_3];
	ld.param.u64 	%rd2, [_Z24transpose_colmajor_smalliiPKfiPfi_param_4];
	ld.param.u32 	%r4, [_Z24transpose_colmajor_smalliiPKfiPfi_param_5];
	mov.u32 	%r6, %ctaid.x;
	mov.u32 	%r7, %ntid.x;
	mov.u32 	%r8, %tid.x;
	mad.lo.s32 	%r1, %r6, %r7, %r8;
	mul.lo.s32 	%r9, %r5, %r2;
	setp.ge.s32 	%p1, %r1, %r9;
	@%p1 bra 	$L__BB0_2;
	cvta.to.global.u64 	%rd3, %rd1;
	cvta.to.global.u64 	%rd4, %rd2;
	div.s32 	%r10, %r1, %r2;
	mul.lo.s32 	%r11, %r10, %r2;
	sub.s32 	%r12, %r1, %r11;
	mad.lo.s32 	%r13, %r10, %r3, %r12;
	mul.wide.s32 	%rd5, %r13, 4;
	add.s64 	%rd6, %rd3, %rd5;
	ld.global.nc.f32 	%f1, [%rd6];
	mad.lo.s32 	%r14, %r12, %r4, %r10;
	mul.wide.s32 	%rd7, %r14, 4;
	add.s64 	%rd8, %rd4, %rd7;
	st.global.f32 	[%rd8], %f1;
$L__BB0_2:
	ret;

}


// ===== COMPILED SASS (sm_100) =====

	.target	sm_100

	.elftype	@"ET_EXEC"


//--------------------- .note.nv.tkinfo           --------------------------
	.section	.note.nv.tkinfo,"",@"SHT_NOTE"
	.sectionflags	@"SHF_NOTE_NV_TKINFO"
	.tkinfo
        /*0018*/ 	.word	0x00000002
        /*0030*/ 	.string	""
        /*0030*/ 	.string	"ptxas"
        /*0030*/ 	.string	"Cuda compilation tools, release 13.0, V13.0.88"
        /*0030*/ 	.string	"Build cuda_13.0.r13.0/compiler.36424714_0"
        /*0030*/ 	.string	"-arch sm_100 -m 64 "



//--------------------- .note.nv.cuinfo           --------------------------
	.section	.note.nv.cuinfo,"",@"SHT_NOTE"
	.sectionflags	@"SHF_NOTE_NV_CUINFO"
        /*0018*/ 	.short	0x0002
        /*001a*/ 	.short	0x0064
        /*001c*/ 	.short	0x0082
	.zero		2


//--------------------- .nv.info                  --------------------------
	.section	.nv.info,"",@"SHT_CUDA_INFO"
	.align	4


	//----- nvinfo : EIATTR_REGCOUNT
	.align		4
        /*0000*/ 	.byte	0x04, 0x2f
        /*0002*/ 	.short	(.L_1 - .L_0)
	.align		4
.L_0:
        /*0004*/ 	.word	index@(_Z24transpose_colmajor_smalliiPKfiPfi)
        /*0008*/ 	.word	0x0000000c


	//----- nvinfo : EIATTR_FRAME_SIZE
	.align		4
.L_1:
        /*000c*/ 	.byte	0x04, 0x11
        /*000e*/ 	.short	(.L_3 - .L_2)
	.align		4
.L_2:
        /*0010*/ 	.word	index@(_Z24transpose_colmajor_smalliiPKfiPfi)
        /*0014*/ 	.word	0x00000000


	//----- nvinfo : EIATTR_MIN_STACK_SIZE
	.align		4
.L_3:
        /*0018*/ 	.byte	0x04, 0x12
        /*001a*/ 	.short	(.L_5 - .L_4)
	.align		4
.L_4:
        /*001c*/ 	.word	index@(_Z24transpose_colmajor_smalliiPKfiPfi)
        /*0020*/ 	.word	0x00000000
.L_5:


//--------------------- .nv.compat                --------------------------
	.section	.nv.compat,"",@"SHT_CUDA_COMPAT_INFO"
	.align	4
        /*0000*/ 	.byte	0x02, 0x09, 0x00, 0x00, 0x02, 0x02, 0x01, 0x00, 0x02, 0x05, 0x05, 0x00, 0x03, 0x07, 0x01, 0x01
        /*0010*/ 	.byte	0x02, 0x03, 0x00, 0x00, 0x02, 0x06, 0x01, 0x00, 0x04, 0x0b, 0x08, 0x00, 0x09, 0x00, 0x00, 0x00
        /*0020*/ 	.byte	0x00, 0x00, 0x00, 0x00


//--------------------- .nv.info._Z24transpose_colmajor_smalliiPKfiPfi --------------------------
	.section	.nv.info._Z24transpose_colmajor_smalliiPKfiPfi,"",@"SHT_CUDA_INFO"
	.sectionflags	@""
	.align	4


	//----- nvinfo : EIATTR_CUDA_API_VERSION
	.align		4
        /*0000*/ 	.byte	0x04, 0x37
        /*0002*/ 	.short	(.L_7 - .L_6)
.L_6:
        /*0004*/ 	.word	0x00000082


	//----- nvinfo : EIATTR_KPARAM_INFO
	.align		4
.L_7:
        /*0008*/ 	.byte	0x04, 0x17
        /*000a*/ 	.short	(.L_9 - .L_8)
.L_8:
        /*000c*/ 	.word	0x00000000
        /*0010*/ 	.short	0x0005
        /*0012*/ 	.short	0x0020
        /*0014*/ 	.byte	0x00, 0xf0, 0x11, 0x00


	//----- nvinfo : EIATTR_KPARAM_INFO
	.align		4
.L_9:
        /*0018*/ 	.byte	0x04, 0x17
        /*001a*/ 	.short	(.L_11 - .L_10)
.L_10:
        /*001c*/ 	.word	0x00000000
        /*0020*/ 	.short	0x0004
        /*0022*/ 	.short	0x0018
        /*0024*/ 	.byte	0x00, 0xf5, 0x21, 0x00


	//----- nvinfo : EIATTR_KPARAM_INFO
	.align		4
.L_11:
        /*0028*/ 	.byte	0x04, 0x17
        /*002a*/ 	.short	(.L_13 - .L_12)
.L_12:
        /*002c*/ 	.word	0x00000000
        /*0030*/ 	.short	0x0003
        /*0032*/ 	.short	0x0010
        /*0034*/ 	.byte	0x00, 0xf0, 0x11, 0x00


	//----- nvinfo : EIATTR_KPARAM_INFO
	.align		4
.L_13:
        /*0038*/ 	.byte	0x04, 0x17
        /*003a*/ 	.short	(.L_15 - .L_14)
.L_14:
        /*003c*/ 	.word	0x00000000
        /*0040*/ 	.short	0x0002
        /*0042*/ 	.short	0x0008
        /*0044*/ 	.byte	0x00, 0xf5, 0x21, 0x00


	//----- nvinfo : EIATTR_KPARAM_INFO
	.align		4
.L_15:
        /*0048*/ 	.byte	0x04, 0x17
        /*004a*/ 	.short	(.L_17 - .L_16)
.L_16:
        /*004c*/ 	.word	0x00000000
        /*0050*/ 	.short	0x0001
        /*0052*/ 	.short	0x0004
        /*0054*/ 	.byte	0x00, 0xf0, 0x11, 0x00


	//----- nvinfo : EIATTR_KPARAM_INFO
	.align		4
.L_17:
        /*0058*/ 	.byte	0x04, 0x17
        /*005a*/ 	.short	(.L_19 - .L_18)
.L_18:
        /*005c*/ 	.word	0x00000000
        /*0060*/ 	.short	0x0000
        /*0062*/ 	.short	0x0000
        /*0064*/ 	.byte	0x00, 0xf0, 0x11, 0x00


	//----- nvinfo : EIATTR_SPARSE_MMA_MASK
	.align		4
.L_19:
        /*0068*/ 	.byte	0x03, 0x50
        /*006a*/ 	.short	0x0000


	//----- nvinfo : EIATTR_MAXREG_COUNT
	.align		4
        /*006c*/ 	.byte	0x03, 0x1b
        /*006e*/ 	.short	0x00ff


	//----- nvinfo : EIATTR_MERCURY_ISA_VERSION
	.align		4
        /*0070*/ 	.byte	0x03, 0x5f
        /*0072*/ 	.short	0x0101


	//----- nvinfo : EIATTR_VRC_CTA_INIT_COUNT
	.align		4
        /*0074*/ 	.byte	0x02, 0x4a
	.zero		1
	.zero		1


	//----- nvinfo : EIATTR_EXIT_INSTR_OFFSETS
	.align		4
        /*0078*/ 	.byte	0x04, 0x1c
        /*007a*/ 	.short	(.L_21 - .L_20)


	//   ....[0]....
.L_20:
        /*007c*/ 	.word	0x00000080


	//   ....[1]....
        /*0080*/ 	.word	0x000002e0


	//----- nvinfo : EIATTR_CBANK_PARAM_SIZE
	.align		4
.L_21:
        /*0084*/ 	.byte	0x03, 0x19
        /*0086*/ 	.short	0x0024


	//----- nvinfo : EIATTR_PARAM_CBANK
	.align		4
        /*0088*/ 	.byte	0x04, 0x0a
        /*008a*/ 	.short	(.L_23 - .L_22)
	.align		4
.L_22:
        /*008c*/ 	.word	index@(.nv.constant0._Z24transpose_colmajor_smalliiPKfiPfi)
        /*0090*/ 	.short	0x0380
        /*0092*/ 	.short	0x0024


	//----- nvinfo : EIATTR_SW_WAR
	.align		4
.L_23:
        /*0094*/ 	.byte	0x04, 0x36
        /*0096*/ 	.short	(.L_25 - .L_24)
.L_24:
        /*0098*/ 	.word	0x00000008
.L_25:


//--------------------- .nv.callgraph             --------------------------
	.section	.nv.callgraph,"",@"SHT_CUDA_CALLGRAPH"
	.align	4
	.sectionentsize	8
	.align		4
        /*0000*/ 	.word	0x00000000
	.align		4
        /*0004*/ 	.word	0xffffffff
	.align		4
        /*0008*/ 	.word	0x00000000
	.align		4
        /*000c*/ 	.word	0xfffffffe
	.align		4
        /*0010*/ 	.word	0x00000000
	.align		4
        /*0014*/ 	.word	0xfffffffd
	.align		4
        /*0018*/ 	.word	0x00000000
	.align		4
        /*001c*/ 	.word	0xfffffffc


//--------------------- .text._Z24transpose_colmajor_smalliiPKfiPfi --------------------------
	.section	.text._Z24transpose_colmajor_smalliiPKfiPfi,"ax",@progbits
	.align	128
        .global         _Z24transpose_colmajor_smalliiPKfiPfi
        .type           _Z24transpose_colmajor_smalliiPKfiPfi,@function
        .size           _Z24transpose_colmajor_smalliiPKfiPfi,(.L_x_1 - _Z24transpose_colmajor_smalliiPKfiPfi)
        .other          _Z24transpose_colmajor_smalliiPKfiPfi,@"STO_CUDA_ENTRY STV_DEFAULT"
_Z24transpose_colmajor_smalliiPKfiPfi:
.text._Z24transpose_colmajor_smalliiPKfiPfi:
[----:B------:R-:W-:Y:S01]  /*0000*/  LDC R1, c[0x0][0x37c] ;  /* 0x0000df00ff017b82 */ /* 0x000fe20000000800 */
[----:B------:R-:W0:Y:S07]  /*0010*/  S2R R0, SR_TID.X ;  /* 0x0000000000007919 */ /* 0x000e2e0000002100 */
[----:B------:R-:W0:Y:S08]  /*0020*/  S2UR UR4, SR_CTAID.X ;  /* 0x00000000000479c3 */ /* 0x000e300000002500 */
[----:B------:R-:W0:Y:S08]  /*0030*/  LDC R7, c[0x0][0x360] ;  /* 0x0000d800ff077b82 */ /* 0x000e300000000800 */
[----:B------:R-:W1:Y:S01]  /*0040*/  LDC.64 R2, c[0x0][0x380] ;  /* 0x0000e000ff027b82 */ /* 0x000e620000000a00 */
[----:B0-----:R-:W-:-:S02]  /*0050*/  IMAD R7, R7, UR4, R0 ;  /* 0x0000000407077c24 */ /* 0x001fc4000f8e0200 */
[----:B-1----:R-:W-:-:S05]  /*0060*/  IMAD R0, R3, R2, RZ ;  /* 0x0000000203007224 */ /* 0x002fca00078e02ff */
[----:B------:R-:W-:-:S13]  /*0070*/  ISETP.GE.AND P0, PT, R7, R0, PT ;  /* 0x000000000700720c */ /* 0x000fda0003f06270 */
[----:B------:R-:W-:Y:S05]  /*0080*/  @P0 EXIT ;  /* 0x000000000000094d */ /* 0x000fea0003800000 */
[----:B------:R-:W-:Y:S01]  /*0090*/  IABS R3, R2 ;  /* 0x0000000200037213 */ /* 0x000fe20000000000 */
[----:B------:R-:W0:Y:S03]  /*00a0*/  LDCU UR6, c[0x0][0x390] ;  /* 0x00007200ff0677ac */ /* 0x000e260008000800 */
[----:B------:R-:W1:Y:S01]  /*00b0*/  I2F.RP R0, R3 ;  /* 0x0000000300007306 */ /* 0x000e620000209400 */
[----:B------:R-:W2:Y:S07]  /*00c0*/  LDCU.64 UR4, c[0x0][0x358] ;  /* 0x00006b00ff0477ac */ /* 0x000eae0008000a00 */
[----:B-1----:R-:W1:Y:S02]  /*00d0*/  MUFU.RCP R0, R0 ;  /* 0x0000000000007308 */ /* 0x002e640000001000 */
[----:B-1----:R-:W-:-:S06]  /*00e0*/  IADD3 R4, PT, PT, R0, 0xffffffe, RZ ;  /* 0x0ffffffe00047810 */ /* 0x002fcc0007ffe0ff */
[----:B------:R1:W3:Y:S02]  /*00f0*/  F2I.FTZ.U32.TRUNC.NTZ R5, R4 ;  /* 0x0000000400057305 */ /* 0x0002e4000021f000 */
[----:B-1----:R-:W-:Y:S02]  /*0100*/  HFMA2 R4, -RZ, RZ, 0, 0 ;  /* 0x00000000ff047431 */ /* 0x002fe400000001ff */
[----:B---3--:R-:W-:-:S04]  /*0110*/  IMAD.MOV R6, RZ, RZ, -R5 ;  /* 0x000000ffff067224 */ /* 0x008fc800078e0a05 */
[----:B------:R-:W-:Y:S01]  /*0120*/  IMAD R9, R6, R3, RZ ;  /* 0x0000000306097224 */ /* 0x000fe200078e02ff */
[----:B------:R-:W-:-:S03]  /*0130*/  IABS R6, R7 ;  /* 0x0000000700067213 */ /* 0x000fc60000000000 */
[----:B------:R-:W-:-:S06]  /*0140*/  IMAD.HI.U32 R5, R5, R9, R4 ;  /* 0x0000000905057227 */ /* 0x000fcc00078e0004 */
[----:B------:R-:W-:-:S04]  /*0150*/  IMAD.HI.U32 R5, R5, R6, RZ ;  /* 0x0000000605057227 */ /* 0x000fc800078e00ff */
[----:B------:R-:W-:-:S04]  /*0160*/  IMAD.MOV R0, RZ, RZ, -R5 ;  /* 0x000000ffff007224 */ /* 0x000fc800078e0a05 */
[----:B------:R-:W-:-:S05]  /*0170*/  IMAD R0, R3, R0, R6 ;  /* 0x0000000003007224 */ /* 0x000fca00078e0206 */
[----:B------:R-:W-:-:S13]  /*0180*/  ISETP.GT.U32.AND P2, PT, R3, R0, PT ;  /* 0x000000000300720c */ /* 0x000fda0003f44070 */
[-C--:B------:R-:W-:Y:S01]  /*0190*/  @!P2 IADD3 R0, PT, PT, R0, -R3.reuse, RZ ;  /* 0x800000030000a210 */ /* 0x080fe20007ffe0ff */
[----:B------:R-:W-:Y:S01]  /*01a0*/  @!P2 VIADD R5, R5, 0x1 ;  /* 0x000000010505a836 */ /* 0x000fe20000000000 */
[----:B------:R-:W-:Y:S02]  /*01b0*/  ISETP.NE.AND P2, PT, R2, RZ, PT ;  /* 0x000000ff0200720c */ /* 0x000fe40003f45270 */
[----:B------:R-:W-:Y:S02]  /*01c0*/  ISETP.GE.U32.AND P0, PT, R0, R3, PT ;  /* 0x000000030000720c */ /* 0x000fe40003f06070 */
[----:B------:R-:W-:-:S04]  /*01d0*/  LOP3.LUT R0, R7, R2, RZ, 0x3c, !PT ;  /* 0x0000000207007212 */ /* 0x000fc800078e3cff */
[----:B------:R-:W-:-:S07]  /*01e0*/  ISETP.GE.AND P1, PT, R0, RZ, PT ;  /* 0x000000ff0000720c */ /* 0x000fce0003f26270 */
[----:B------:R-:W-:-:S05]  /*01f0*/  @P0 IADD3 R5, PT, PT, R5, 0x1, RZ ;  /* 0x0000000105050810 */ /* 0x000fca0007ffe0ff */
[----:B------:R-:W-:Y:S02]  /*0200*/  IMAD.MOV.U32 R0, RZ, RZ, R5 ;  /* 0x000000ffff007224 */ /* 0x000fe400078e0005 */
[----:B------:R-:W1:Y:S03]  /*0210*/  LDC.64 R4, c[0x0][0x388] ;  /* 0x0000e200ff047b82 */ /* 0x000e660000000a00 */
[----:B------:R-:W-:Y:S02]  /*0220*/  @!P1 IADD3 R0, PT, PT, -R0, RZ, RZ ;  /* 0x000000ff00009210 */ /* 0x000fe40007ffe1ff */
[----:B------:R-:W-:-:S04]  /*0230*/  @!P2 LOP3.LUT R0, RZ, R2, RZ, 0x33, !PT ;  /* 0x00000002ff00a212 */ /* 0x000fc800078e33ff */
[----:B------:R-:W-:-:S05]  /*0240*/  IADD3 R3, PT, PT, -R0, RZ, RZ ;  /* 0x000000ff00037210 */ /* 0x000fca0007ffe1ff */
[----:B------:R-:W-:-:S04]  /*0250*/  IMAD R7, R2, R3, R7 ;  /* 0x0000000302077224 */ /* 0x000fc800078e0207 */
[----:B0-----:R-:W-:Y:S01]  /*0260*/  IMAD R3, R0, UR6, R7 ;  /* 0x0000000600037c24 */ /* 0x001fe2000f8e0207 */
[----:B------:R-:W0:Y:S03]  /*0270*/  LDCU UR6, c[0x0][0x3a0] ;  /* 0x00007400ff0677ac */ /* 0x000e260008000800 */
[----:B-1----:R-:W-:Y:S02]  /*0280*/  IMAD.WIDE R2, R3, 0x4, R4 ;  /* 0x0000000403027825 */ /* 0x002fe400078e0204 */
[----:B------:R-:W1:Y:S04]  /*0290*/  LDC.64 R4, c[0x0][0x398] ;  /* 0x0000e600ff047b82 */ /* 0x000e680000000a00 */
[----:B--2---:R-:W2:Y:S01]  /*02a0*/  LDG.E.CONSTANT R3, desc[UR4][R2.64] ;  /* 0x0000000402037981 */ /* 0x004ea2000c1e9900 */
[----:B0-----:R-:W-:-:S04]  /*02b0*/  IMAD R7, R7, UR6, R0 ;  /* 0x0000000607077c24 */ /* 0x001fc8000f8e0200 */
[----:B-1----:R-:W-:-:S05]  /*02c0*/  IMAD.WIDE R4, R7, 0x4, R4 ;  /* 0x0000000407047825 */ /* 0x002fca00078e0204 */
[----:B--2---:R-:W-:Y:S01]  /*02d0*/  STG.E desc[UR4][R4.64], R3 ;  /* 0x0000000304007986 */ /* 0x004fe2000c101904 */
[----:B------:R-:W-:Y:S05]  /*02e0*/  EXIT ;  /* 0x000000000000794d */ /* 0x000fea0003800000 */
.L_x_0:
[----:B------:R-:W-:-:S00]  /*02f0*/  BRA `(.L_x_0) ;  /* 0xfffffffc00fc7947 */ /* 0x000fc0000383ffff */
[----:B------:R-:W-:-:S00]  /*0300*/  NOP ;  /* 0x0000000000007918 */ /* 0x000fc00000000000 */
[----:B------:R-:W-:-:S00]  /*0310*/  NOP ;  /* 0x0000000000007918 */ /* 0x000fc00000000000 */
[----:B------:R-:W-:-:S00]  /*0320*/  NOP ;  /* 0x0000000000007918 */ /* 0x000fc00000000000 */
[----:B------:R-:W-:-:S00]  /*0330*/  NOP ;  /* 0x0000000000007918 */ /* 0x000fc00000000000 */
[----:B------:R-:W-:-:S00]  /*0340*/  NOP ;  /* 0x0000000000007918 */ /* 0x000fc00000000000 */
[----:B------:R-:W-:-:S00]  /*0350*/  NOP ;  /* 0x0000000000007918 */ /* 0x000fc00000000000 */
[----:B------:R-:W-:-:S00]  /*0360*/  NOP ;  /* 0x0000000000007918 */ /* 0x000fc00000000000 */
[----:B------:R-:W-:-:S00]  /*0370*/  NOP ;  /* 0x0000000000007918 */ /* 0x000fc00000000000 */
.L_x_1:


//--------------------- .nv.shared.reserved.0     --------------------------
	.section	.nv.shared.reserved.0,"aw",@nobits
	.weak		__nv_reservedSMEM_offset_0_alias
	.size		__nv_reservedSMEM_offset_0_alias, 0, 64
	.other		__nv_reservedSMEM_offset_0_alias,@"STO_CUDA_RESERVED_SHARED STV_DEFAULT"
__nv_reservedSMEM_offset_0_alias:
	.zero		0
	.zero		64


//--------------------- .nv.constant0._Z24transpose_colmajor_smalliiPKfiPfi --------------------------
	.section	.nv.constant0._Z24transpose_colmajor_smalliiPKfiPfi,"a",@progbits
	.sectionflags	@""
	.align	4
.nv.constant0._Z24transpose_colmajor_smalliiPKfiPfi:
	.zero		932


//--------------------- SYMBOLS --------------------------

	.type		.nv.reservedSmem.offset0,@object
	.size		.nv.reservedSmem.offset0,0x4
